//
// Generated by NVIDIA NVVM Compiler
//
// Compiler Build ID: CL-36424714
// Cuda compilation tools, release 13.0, V13.0.88
// Based on NVVM 20.0.0
//

.version 9.0
.target sm_100
.address_size 64

	// .globl	_Z12squareMatrixPiii

.visible .entry _Z12squareMatrixPiii(
	.param .u64 .ptr .align 1 _Z12squareMatrixPiii_param_0,
	.param .u32 _Z12squareMatrixPiii_param_1,
	.param .u32 _Z12squareMatrixPiii_param_2
)
{
	.reg .pred 	%p<4>;
	.reg .b32 	%r<14>;
	.reg .b64 	%rd<5>;

	ld.param.u64 	%rd1, [_Z12squareMatrixPiii_param_0];
	ld.param.u32 	%r3, [_Z12squareMatrixPiii_param_1];
	ld.param.u32 	%r4, [_Z12squareMatrixPiii_param_2];
	mov.u32 	%r5, %ctaid.y;
	mov.u32 	%r6, %ntid.y;
	mov.u32 	%r7, %tid.y;
	mad.lo.s32 	%r1, %r5, %r6, %r7;
	mov.u32 	%r8, %ctaid.x;
	mov.u32 	%r9, %ntid.x;
	mov.u32 	%r10, %tid.x;
	mad.lo.s32 	%r2, %r8, %r9, %r10;
	setp.ge.s32 	%p1, %r1, %r4;
	setp.ge.s32 	%p2, %r2, %r3;
	or.pred  	%p3, %p2, %p1;
	@%p3 bra 	$L__BB0_2;
	cvta.to.global.u64 	%rd2, %rd1;
	mad.lo.s32 	%r11, %r3, %r1, %r2;
	mul.wide.s32 	%rd3, %r11, 4;
	add.s64 	%rd4, %rd2, %rd3;
	ld.global.u32 	%r12, [%rd4];
	mul.lo.s32 	%r13, %r12, %r12;
	st.global.u32 	[%rd4], %r13;
$L__BB0_2:
	ret;

}


// ===== COMPILED SASS (sm_100) =====

	.target	sm_100

	.elftype	@"ET_EXEC"


//--------------------- .note.nv.tkinfo           --------------------------
	.section	.note.nv.tkinfo,"",@"SHT_NOTE"
	.sectionflags	@"SHF_NOTE_NV_TKINFO"
	.tkinfo
        /*0018*/ 	.word	0x00000002
        /*0030*/ 	.string	""
        /*0030*/ 	.string	"ptxas"
        /*0030*/ 	.string	"Cuda compilation tools, release 13.0, V13.0.88"
        /*0030*/ 	.string	"Build cuda_13.0.r13.0/compiler.36424714_0"
        /*0030*/ 	.string	"-arch sm_100 -m 64 "



//--------------------- .note.nv.cuinfo           --------------------------
	.section	.note.nv.cuinfo,"",@"SHT_NOTE"
	.sectionflags	@"SHF_NOTE_NV_CUINFO"
        /*0018*/ 	.short	0x0002
        /*001a*/ 	.short	0x0064
        /*001c*/ 	.short	0x0082
	.zero		2


//--------------------- .nv.info                  --------------------------
	.section	.nv.info,"",@"SHT_CUDA_INFO"
	.align	4


	//----- nvinfo : EIATTR_REGCOUNT
	.align		4
        /*0000*/ 	.byte	0x04, 0x2f
        /*0002*/ 	.short	(.L_1 - .L_0)
	.align		4
.L_0:
        /*0004*/ 	.word	index@(_Z12squareMatrixPiii)
        /*0008*/ 	.word	0x00000008


	//----- nvinfo : EIATTR_FRAME_SIZE
	.align		4
.L_1:
        /*000c*/ 	.byte	0x04, 0x11
        /*000e*/ 	.short	(.L_3 - .L_2)
	.align		4
.L_2:
        /*0010*/ 	.word	index@(_Z12squareMatrixPiii)
        /*0014*/ 	.word	0x00000000


	//----- nvinfo : EIATTR_MIN_STACK_SIZE
	.align		4
.L_3:
        /*0018*/ 	.byte	0x04, 0x12
        /*001a*/ 	.short	(.L_5 - .L_4)
	.align		4
.L_4:
        /*001c*/ 	.word	index@(_Z12squareMatrixPiii)
        /*0020*/ 	.word	0x00000000
.L_5:


//--------------------- .nv.compat                --------------------------
	.section	.nv.compat,"",@"SHT_CUDA_COMPAT_INFO"
	.align	4
        /*0000*/ 	.byte	0x02, 0x09, 0x00, 0x00, 0x02, 0x02, 0x01, 0x00, 0x02, 0x05, 0x05, 0x00, 0x03, 0x07, 0x01, 0x01
        /*0010*/ 	.byte	0x02, 0x03, 0x00, 0x00, 0x02, 0x06, 0x01, 0x00, 0x04, 0x0b, 0x08, 0x00, 0x09, 0x00, 0x00, 0x00
        /*0020*/ 	.byte	0x00, 0x00, 0x00, 0x00


//--------------------- .nv.info._Z12squareMatrixPiii --------------------------
	.section	.nv.info._Z12squareMatrixPiii,"",@"SHT_CUDA_INFO"
	.sectionflags	@""
	.align	4


	//----- nvinfo : EIATTR_CUDA_API_VERSION
	.align		4
        /*0000*/ 	.byte	0x04, 0x37
        /*0002*/ 	.short	(.L_7 - .L_6)
.L_6:
        /*0004*/ 	.word	0x00000082


	//----- nvinfo : EIATTR_KPARAM_INFO
	.align		4
.L_7:
        /*0008*/ 	.byte	0x04, 0x17
        /*000a*/ 	.short	(.L_9 - .L_8)
.L_8:
        /*000c*/ 	.word	0x00000000
        /*0010*/ 	.short	0x0002
        /*0012*/ 	.short	0x000c
        /*0014*/ 	.byte	0x00, 0xf0, 0x11, 0x00


	//----- nvinfo : EIATTR_KPARAM_INFO
	.align		4
.L_9:
        /*0018*/ 	.byte	0x04, 0x17
        /*001a*/ 	.short	(.L_11 - .L_10)
.L_10:
        /*001c*/ 	.word	0x00000000
        /*0020*/ 	.short	0x0001
        /*0022*/ 	.short	0x0008
        /*0024*/ 	.byte	0x00, 0xf0, 0x11, 0x00


	//----- nvinfo : EIATTR_KPARAM_INFO
	.align		4
.L_11:
        /*0028*/ 	.byte	0x04, 0x17
        /*002a*/ 	.short	(.L_13 - .L_12)
.L_12:
        /*002c*/ 	.word	0x00000000
        /*0030*/ 	.short	0x0000
        /*0032*/ 	.short	0x0000
        /*0034*/ 	.byte	0x00, 0xf5, 0x21, 0x00


	//----- nvinfo : EIATTR_SPARSE_MMA_MASK
	.align		4
.L_13:
        /*0038*/ 	.byte	0x03, 0x50
        /*003a*/ 	.short	0x0000


	//----- nvinfo : EIATTR_MAXREG_COUNT
	.align		4
        /*003c*/ 	.byte	0x03, 0x1b
        /*003e*/ 	.short	0x00ff


	//----- nvinfo : EIATTR_MERCURY_ISA_VERSION
	.align		4
        /*0040*/ 	.byte	0x03, 0x5f
        /*0042*/ 	.short	0x0101


	//----- nvinfo : EIATTR_VRC_CTA_INIT_COUNT
	.align		4
        /*0044*/ 	.byte	0x02, 0x4a
	.zero		1
	.zero		1


	//----- nvinfo : EIATTR_EXIT_INSTR_OFFSETS
	.align		4
        /*0048*/ 	.byte	0x04, 0x1c
        /*004a*/ 	.short	(.L_15 - .L_14)


	//   ....[0]....
.L_14:
        /*004c*/ 	.word	0x000000c0


	//   ....[1]....
        /*0050*/ 	.word	0x00000140


	//----- nvinfo : EIATTR_CBANK_PARAM_SIZE
	.align		4
.L_15:
        /*0054*/ 	.byte	0x03, 0x19
        /*0056*/ 	.short	0x0010


	//----- nvinfo : EIATTR_PARAM_CBANK
	.align		4
        /*0058*/ 	.byte	0x04, 0x0a
        /*005a*/ 	.short	(.L_17 - .L_16)
	.align		4
.L_16:
        /*005c*/ 	.word	index@(.nv.constant0._Z12squareMatrixPiii)
        /*0060*/ 	.short	0x0380
        /*0062*/ 	.short	0x0010


	//----- nvinfo : EIATTR_SW_WAR
	.align		4
.L_17:
        /*0064*/ 	.byte	0x04, 0x36
        /*0066*/ 	.short	(.L_19 - .L_18)
.L_18:
        /*0068*/ 	.word	0x00000008
.L_19:


//--------------------- .nv.callgraph             --------------------------
	.section	.nv.callgraph,"",@"SHT_CUDA_CALLGRAPH"
	.align	4
	.sectionentsize	8
	.align		4
        /*0000*/ 	.word	0x00000000
	.align		4
        /*0004*/ 	.word	0xffffffff
	.align		4
        /*0008*/ 	.word	0x00000000
	.align		4
        /*000c*/ 	.word	0xfffffffe
	.align		4
        /*0010*/ 	.word	0x00000000
	.align		4
        /*0014*/ 	.word	0xfffffffd
	.align		4
        /*0018*/ 	.word	0x00000000
	.align		4
        /*001c*/ 	.word	0xfffffffc


//--------------------- .text._Z12squareMatrixPiii --------------------------
	.section	.text._Z12squareMatrixPiii,"ax",@progbits
	.align	128
        .global         _Z12squareMatrixPiii
        .type           _Z12squareMatrixPiii,@function
        .size           _Z12squareMatrixPiii,(.L_x_1 - _Z12squareMatrixPiii)
        .other          _Z12squareMatrixPiii,@"STO_CUDA_ENTRY STV_DEFAULT"
_Z12squareMatrixPiii:
.text._Z12squareMatrixPiii:
[----:B------:R-:W-:Y:S01]  /*0000*/  LDC R1, c[0x0][0x37c] ;  /* 0x0000df00ff017b82 */ /* 0x000fe20000000800 */
[----:B------:R-:W0:Y:S07]  /*0010*/  S2R R3, SR_TID.Y ;  /* 0x0000000000037919 */ /* 0x000e2e0000002200 */
[----:B------:R-:W0:Y:S01]  /*0020*/  S2UR UR4, SR_CTAID.Y ;  /* 0x00000000000479c3 */ /* 0x000e220000002600 */
[----:B------:R-:W1:Y:S01]  /*0030*/  LDCU.64 UR6, c[0x0][0x388] ;  /* 0x00007100ff0677ac */ /* 0x000e620008000a00 */
[----:B------:R-:W2:Y:S06]  /*0040*/  S2R R2, SR_TID.X ;  /* 0x0000000000027919 */ /* 0x000eac0000002100 */
[----:B------:R-:W0:Y:S08]  /*0050*/  LDC R0, c[0x0][0x364] ;  /* 0x0000d900ff007b82 */ /* 0x000e300000000800 */
[----:B------:R-:W2:Y:S08]  /*0060*/  S2UR UR5, SR_CTAID.X ;  /* 0x00000000000579c3 */ /* 0x000eb00000002500 */
[----:B------:R-:W2:Y:S01]  /*0070*/  LDC R5, c[0x0][0x360] ;  /* 0x0000d800ff057b82 */ /* 0x000ea20000000800 */
[----:B0-----:R-:W-:-:S05]  /*0080*/  IMAD R0, R0, UR4, R3 ;  /* 0x0000000400007c24 */ /* 0x001fca000f8e0203 */
[----:B-1----:R-:W-:Y:S01]  /*0090*/  ISETP.GE.AND P0, PT, R0, UR7, PT ;  /* 0x0000000700007c0c */ /* 0x002fe2000bf06270 */
[----:B--2---:R-:W-:-:S05]  /*00a0*/  IMAD R5, R5, UR5, R2 ;  /* 0x0000000505057c24 */ /* 0x004fca000f8e0202 */
[----:B------:R-:W-:-:S13]  /*00b0*/  ISETP.GE.OR P0, PT, R5, UR6, P0 ;  /* 0x0000000605007c0c */ /* 0x000fda0008706670 */
[----:B------:R-:W-:Y:S05]  /*00c0*/  @P0 EXIT ;  /* 0x000000000000094d */ /* 0x000fea0003800000 */
[----:B------:R-:W0:Y:S01]  /*00d0*/  LDC.64 R2, c[0x0][0x380] ;  /* 0x0000e000ff027b82 */ /* 0x000e220000000a00 */
[----:B------:R-:W1:Y:S01]  /*00e0*/  LDCU.64 UR4, c[0x0][0x358] ;  /* 0x00006b00ff0477ac */ /* 0x000e620008000a00 */
[----:B------:R-:W-:-:S04]  /*00f0*/  IMAD R5, R0, UR6, R5 ;  /* 0x0000000600057c24 */ /* 0x000fc8000f8e0205 */
[----:B0-----:R-:W-:-:S05]  /*0100*/  IMAD.WIDE R2, R5, 0x4, R2 ;  /* 0x0000000405027825 */ /* 0x001fca00078e0202 */
[----:B-1----:R-:W2:Y:S02]  /*0110*/  LDG.E R0, desc[UR4][R2.64] ;  /* 0x0000000402007981 */ /* 0x002ea4000c1e1900 */
[----:B--2---:R-:W-:-:S05]  /*0120*/  IMAD R5, R0, R0, RZ ;  /* 0x0000000000057224 */ /* 0x004fca00078e02ff */
[----:B------:R-:W-:Y:S01]  /*0130*/  STG.E desc[UR4][R2.64], R5 ;  /* 0x0000000502007986 */ /* 0x000fe2000c101904 */
[----:B------:R-:W-:Y:S05]  /*0140*/  EXIT ;  /* 0x000000000000794d */ /* 0x000fea0003800000 */
.L_x_0:
[----:B------:R-:W-:-:S00]  /*0150*/  BRA `(.L_x_0) ;  /* 0xfffffffc00fc7947 */ /* 0x000fc0000383ffff */
[----:B------:R-:W-:-:S00]  /*0160*/  NOP ;  /* 0x0000000000007918 */ /* 0x000fc00000000000 */
        /* <DEDUP_REMOVED lines=9> */
.L_x_1:


//--------------------- .nv.shared.reserved.0     --------------------------
	.section	.nv.shared.reserved.0,"aw",@nobits
	.weak		__nv_reservedSMEM_offset_0_alias
	.size		__nv_reservedSMEM_offset_0_alias, 0, 64
	.other		__nv_reservedSMEM_offset_0_alias,@"STO_CUDA_RESERVED_SHARED STV_DEFAULT"
__nv_reservedSMEM_offset_0_alias:
	.zero		0
	.zero		64


//--------------------- .nv.constant0._Z12squareMatrixPiii --------------------------
	.section	.nv.constant0._Z12squareMatrixPiii,"a",@progbits
	.sectionflags	@""
	.align	4
.nv.constant0._Z12squareMatrixPiii:
	.zero		912


//--------------------- SYMBOLS --------------------------

	.type		.nv.reservedSmem.offset0,@object
	.size		.nv.reservedSmem.offset0,0x4
